//
// Generated by NVIDIA NVVM Compiler
//
// Compiler Build ID: CL-36424714
// Cuda compilation tools, release 13.0, V13.0.88
// Based on NVVM 20.0.0
//

.version 9.0
.target sm_100
.address_size 64

	// .globl	_Z8mat_multPfS_S_i
// _ZZ8mat_multPfS_S_iE3m1s has been demoted
// _ZZ8mat_multPfS_S_iE3m2s has been demoted

.visible .entry _Z8mat_multPfS_S_i(
	.param .u64 .ptr .align 1 _Z8mat_multPfS_S_i_param_0,
	.param .u64 .ptr .align 1 _Z8mat_multPfS_S_i_param_1,
	.param .u64 .ptr .align 1 _Z8mat_multPfS_S_i_param_2,
	.param .u32 _Z8mat_multPfS_S_i_param_3
)
{
	.reg .pred 	%p<8>;
	.reg .b32 	%r<84>;
	.reg .b32 	%f<64>;
	.reg .b64 	%rd<37>;
	// demoted variable
	.shared .align 4 .b8 _ZZ8mat_multPfS_S_iE3m1s[16];
	// demoted variable
	.shared .align 4 .b8 _ZZ8mat_multPfS_S_iE3m2s[16];
	ld.param.u64 	%rd5, [_Z8mat_multPfS_S_i_param_0];
	ld.param.u64 	%rd6, [_Z8mat_multPfS_S_i_param_1];
	ld.param.u64 	%rd4, [_Z8mat_multPfS_S_i_param_2];
	ld.param.u32 	%r34, [_Z8mat_multPfS_S_i_param_3];
	cvta.to.global.u64 	%rd1, %rd6;
	cvta.to.global.u64 	%rd2, %rd5;
	mov.u32 	%r35, %ctaid.x;
	shl.b32 	%r1, %r35, 1;
	mov.u32 	%r2, %tid.x;
	add.s32 	%r3, %r1, %r2;
	mov.u32 	%r4, %tid.y;
	shr.u32 	%r36, %r34, 31;
	add.s32 	%r37, %r34, %r36;
	shr.s32 	%r5, %r37, 1;
	setp.lt.s32 	%p1, %r34, 2;
	@%p1 bra 	$L__BB0_9;
	cvta.to.global.u64 	%rd7, %rd4;
	mov.u32 	%r39, %ctaid.y;
	shl.b32 	%r40, %r39, 1;
	add.s32 	%r41, %r40, %r4;
	mul.lo.s32 	%r42, %r34, %r41;
	add.s32 	%r6, %r42, %r2;
	shl.b32 	%r43, %r4, 3;
	mov.u32 	%r44, _ZZ8mat_multPfS_S_iE3m1s;
	add.s32 	%r45, %r44, %r43;
	shl.b32 	%r46, %r2, 2;
	add.s32 	%r7, %r45, %r46;
	mov.u32 	%r47, _ZZ8mat_multPfS_S_iE3m2s;
	add.s32 	%r48, %r47, %r43;
	add.s32 	%r8, %r48, %r46;
	shl.b32 	%r49, %r2, 3;
	add.s32 	%r9, %r44, %r49;
	shl.b32 	%r50, %r4, 2;
	sub.s32 	%r10, %r48, %r50;
	add.s32 	%r51, %r42, %r3;
	mul.wide.u32 	%rd8, %r51, 4;
	add.s64 	%rd3, %rd7, %rd8;
	add.s32 	%r52, %r5, -1;
	and.b32  	%r11, %r5, 3;
	setp.lt.u32 	%p2, %r52, 3;
	mov.b32 	%r83, 0;
	@%p2 bra 	$L__BB0_4;
	and.b32  	%r83, %r5, 1073741820;
	neg.s32 	%r81, %r83;
	add.s32 	%r53, %r4, 6;
	mad.lo.s32 	%r54, %r34, %r53, %r2;
	add.s32 	%r79, %r54, %r1;
	shl.b32 	%r15, %r34, 3;
	add.s32 	%r55, %r4, 4;
	mad.lo.s32 	%r56, %r34, %r55, %r2;
	add.s32 	%r78, %r56, %r1;
	add.s32 	%r57, %r4, 2;
	mad.lo.s32 	%r58, %r34, %r57, %r2;
	add.s32 	%r77, %r58, %r1;
	mad.lo.s32 	%r59, %r4, %r34, %r2;
	add.s32 	%r76, %r59, %r1;
	mov.u32 	%r80, %r6;
$L__BB0_3:
	.pragma "nounroll";
	mul.wide.u32 	%rd9, %r80, 4;
	add.s64 	%rd10, %rd2, %rd9;
	ld.global.f32 	%f1, [%rd10];
	st.shared.f32 	[%r7], %f1;
	mul.wide.u32 	%rd11, %r76, 4;
	add.s64 	%rd12, %rd1, %rd11;
	ld.global.f32 	%f2, [%rd12];
	st.shared.f32 	[%r8], %f2;
	bar.sync 	0;
	ld.global.f32 	%f3, [%rd3];
	ld.shared.f32 	%f4, [%r9];
	ld.shared.f32 	%f5, [%r10];
	fma.rn.f32 	%f6, %f4, %f5, %f3;
	ld.shared.f32 	%f7, [%r9+4];
	ld.shared.f32 	%f8, [%r10+8];
	fma.rn.f32 	%f9, %f7, %f8, %f6;
	st.global.f32 	[%rd3], %f9;
	bar.sync 	0;
	add.s32 	%r60, %r80, 2;
	mul.wide.u32 	%rd13, %r60, 4;
	add.s64 	%rd14, %rd2, %rd13;
	ld.global.f32 	%f10, [%rd14];
	st.shared.f32 	[%r7], %f10;
	mul.wide.u32 	%rd15, %r77, 4;
	add.s64 	%rd16, %rd1, %rd15;
	ld.global.f32 	%f11, [%rd16];
	st.shared.f32 	[%r8], %f11;
	bar.sync 	0;
	ld.global.f32 	%f12, [%rd3];
	ld.shared.f32 	%f13, [%r9];
	ld.shared.f32 	%f14, [%r10];
	fma.rn.f32 	%f15, %f13, %f14, %f12;
	ld.shared.f32 	%f16, [%r9+4];
	ld.shared.f32 	%f17, [%r10+8];
	fma.rn.f32 	%f18, %f16, %f17, %f15;
	st.global.f32 	[%rd3], %f18;
	bar.sync 	0;
	add.s32 	%r61, %r80, 4;
	mul.wide.u32 	%rd17, %r61, 4;
	add.s64 	%rd18, %rd2, %rd17;
	ld.global.f32 	%f19, [%rd18];
	st.shared.f32 	[%r7], %f19;
	mul.wide.u32 	%rd19, %r78, 4;
	add.s64 	%rd20, %rd1, %rd19;
	ld.global.f32 	%f20, [%rd20];
	st.shared.f32 	[%r8], %f20;
	bar.sync 	0;
	ld.global.f32 	%f21, [%rd3];
	ld.shared.f32 	%f22, [%r9];
	ld.shared.f32 	%f23, [%r10];
	fma.rn.f32 	%f24, %f22, %f23, %f21;
	ld.shared.f32 	%f25, [%r9+4];
	ld.shared.f32 	%f26, [%r10+8];
	fma.rn.f32 	%f27, %f25, %f26, %f24;
	st.global.f32 	[%rd3], %f27;
	bar.sync 	0;
	add.s32 	%r62, %r80, 6;
	mul.wide.u32 	%rd21, %r62, 4;
	add.s64 	%rd22, %rd2, %rd21;
	ld.global.f32 	%f28, [%rd22];
	st.shared.f32 	[%r7], %f28;
	mul.wide.u32 	%rd23, %r79, 4;
	add.s64 	%rd24, %rd1, %rd23;
	ld.global.f32 	%f29, [%rd24];
	st.shared.f32 	[%r8], %f29;
	bar.sync 	0;
	ld.global.f32 	%f30, [%rd3];
	ld.shared.f32 	%f31, [%r9];
	ld.shared.f32 	%f32, [%r10];
	fma.rn.f32 	%f33, %f31, %f32, %f30;
	ld.shared.f32 	%f34, [%r9+4];
	ld.shared.f32 	%f35, [%r10+8];
	fma.rn.f32 	%f36, %f34, %f35, %f33;
	st.global.f32 	[%rd3], %f36;
	bar.sync 	0;
	add.s32 	%r81, %r81, 4;
	add.s32 	%r80, %r80, 8;
	add.s32 	%r79, %r79, %r15;
	add.s32 	%r78, %r78, %r15;
	add.s32 	%r77, %r77, %r15;
	add.s32 	%r76, %r76, %r15;
	setp.ne.s32 	%p3, %r81, 0;
	@%p3 bra 	$L__BB0_3;
$L__BB0_4:
	setp.eq.s32 	%p4, %r11, 0;
	@%p4 bra 	$L__BB0_9;
	setp.eq.s32 	%p5, %r11, 1;
	@%p5 bra 	$L__BB0_7;
	shl.b32 	%r63, %r83, 1;
	add.s32 	%r64, %r6, %r63;
	mul.wide.u32 	%rd25, %r64, 4;
	add.s64 	%rd26, %rd2, %rd25;
	ld.global.f32 	%f37, [%rd26];
	st.shared.f32 	[%r7], %f37;
	add.s32 	%r65, %r63, %r4;
	mad.lo.s32 	%r66, %r65, %r34, %r3;
	mul.wide.u32 	%rd27, %r66, 4;
	add.s64 	%rd28, %rd1, %rd27;
	ld.global.f32 	%f38, [%rd28];
	st.shared.f32 	[%r8], %f38;
	bar.sync 	0;
	ld.global.f32 	%f39, [%rd3];
	ld.shared.f32 	%f40, [%r9];
	ld.shared.f32 	%f41, [%r10];
	fma.rn.f32 	%f42, %f40, %f41, %f39;
	ld.shared.f32 	%f43, [%r9+4];
	ld.shared.f32 	%f44, [%r10+8];
	fma.rn.f32 	%f45, %f43, %f44, %f42;
	st.global.f32 	[%rd3], %f45;
	bar.sync 	0;
	add.s32 	%r67, %r64, 2;
	mul.wide.u32 	%rd29, %r67, 4;
	add.s64 	%rd30, %rd2, %rd29;
	ld.global.f32 	%f46, [%rd30];
	st.shared.f32 	[%r7], %f46;
	add.s32 	%r68, %r65, 2;
	mad.lo.s32 	%r69, %r68, %r34, %r3;
	mul.wide.u32 	%rd31, %r69, 4;
	add.s64 	%rd32, %rd1, %rd31;
	ld.global.f32 	%f47, [%rd32];
	st.shared.f32 	[%r8], %f47;
	bar.sync 	0;
	ld.global.f32 	%f48, [%rd3];
	ld.shared.f32 	%f49, [%r9];
	ld.shared.f32 	%f50, [%r10];
	fma.rn.f32 	%f51, %f49, %f50, %f48;
	ld.shared.f32 	%f52, [%r9+4];
	ld.shared.f32 	%f53, [%r10+8];
	fma.rn.f32 	%f54, %f52, %f53, %f51;
	st.global.f32 	[%rd3], %f54;
	bar.sync 	0;
	sub.s32 	%r70, %r63, %r83;
	add.s32 	%r83, %r70, 2;
$L__BB0_7:
	and.b32  	%r71, %r5, 1;
	setp.eq.b32 	%p6, %r71, 1;
	not.pred 	%p7, %p6;
	@%p7 bra 	$L__BB0_9;
	shl.b32 	%r72, %r83, 1;
	add.s32 	%r73, %r6, %r72;
	mul.wide.u32 	%rd33, %r73, 4;
	add.s64 	%rd34, %rd2, %rd33;
	ld.global.f32 	%f55, [%rd34];
	st.shared.f32 	[%r7], %f55;
	add.s32 	%r74, %r72, %r4;
	mad.lo.s32 	%r75, %r74, %r34, %r3;
	mul.wide.u32 	%rd35, %r75, 4;
	add.s64 	%rd36, %rd1, %rd35;
	ld.global.f32 	%f56, [%rd36];
	st.shared.f32 	[%r8], %f56;
	bar.sync 	0;
	ld.global.f32 	%f57, [%rd3];
	ld.shared.f32 	%f58, [%r9];
	ld.shared.f32 	%f59, [%r10];
	fma.rn.f32 	%f60, %f58, %f59, %f57;
	ld.shared.f32 	%f61, [%r9+4];
	ld.shared.f32 	%f62, [%r10+8];
	fma.rn.f32 	%f63, %f61, %f62, %f60;
	st.global.f32 	[%rd3], %f63;
	bar.sync 	0;
$L__BB0_9:
	ret;

}


// ===== COMPILED SASS (sm_100) =====

	.target	sm_100

	.elftype	@"ET_EXEC"


//--------------------- .note.nv.tkinfo           --------------------------
	.section	.note.nv.tkinfo,"",@"SHT_NOTE"
	.sectionflags	@"SHF_NOTE_NV_TKINFO"
	.tkinfo
        /*0018*/ 	.word	0x00000002
        /*0030*/ 	.string	""
        /*0030*/ 	.string	"ptxas"
        /*0030*/ 	.string	"Cuda compilation tools, release 13.0, V13.0.88"
        /*0030*/ 	.string	"Build cuda_13.0.r13.0/compiler.36424714_0"
        /*0030*/ 	.string	"-arch sm_100 -m 64 "



//--------------------- .note.nv.cuinfo           --------------------------
	.section	.note.nv.cuinfo,"",@"SHT_NOTE"
	.sectionflags	@"SHF_NOTE_NV_CUINFO"
        /*0018*/ 	.short	0x0002
        /*001a*/ 	.short	0x0064
        /*001c*/ 	.short	0x0082
	.zero		2


//--------------------- .nv.info                  --------------------------
	.section	.nv.info,"",@"SHT_CUDA_INFO"
	.align	4


	//----- nvinfo : EIATTR_REGCOUNT
	.align		4
        /*0000*/ 	.byte	0x04, 0x2f
        /*0002*/ 	.short	(.L_1 - .L_0)
	.align		4
.L_0:
        /*0004*/ 	.word	index@(_Z8mat_multPfS_S_i)
        /*0008*/ 	.word	0x00000020


	//----- nvinfo : EIATTR_FRAME_SIZE
	.align		4
.L_1:
        /*000c*/ 	.byte	0x04, 0x11
        /*000e*/ 	.short	(.L_3 - .L_2)
	.align		4
.L_2:
        /*0010*/ 	.word	index@(_Z8mat_multPfS_S_i)
        /*0014*/ 	.word	0x00000000


	//----- nvinfo : EIATTR_MIN_STACK_SIZE
	.align		4
.L_3:
        /*0018*/ 	.byte	0x04, 0x12
        /*001a*/ 	.short	(.L_5 - .L_4)
	.align		4
.L_4:
        /*001c*/ 	.word	index@(_Z8mat_multPfS_S_i)
        /*0020*/ 	.word	0x00000000
.L_5:


//--------------------- .nv.compat                --------------------------
	.section	.nv.compat,"",@"SHT_CUDA_COMPAT_INFO"
	.align	4
        /*0000*/ 	.byte	0x02, 0x09, 0x00, 0x00, 0x02, 0x02, 0x01, 0x00, 0x02, 0x05, 0x05, 0x00, 0x03, 0x07, 0x01, 0x01
        /*0010*/ 	.byte	0x02, 0x03, 0x00, 0x00, 0x02, 0x06, 0x01, 0x00, 0x04, 0x0b, 0x08, 0x00, 0x09, 0x00, 0x00, 0x00
        /*0020*/ 	.byte	0x00, 0x00, 0x00, 0x00


//--------------------- .nv.info._Z8mat_multPfS_S_i --------------------------
	.section	.nv.info._Z8mat_multPfS_S_i,"",@"SHT_CUDA_INFO"
	.sectionflags	@""
	.align	4


	//----- nvinfo : EIATTR_CUDA_API_VERSION
	.align		4
        /*0000*/ 	.byte	0x04, 0x37
        /*0002*/ 	.short	(.L_7 - .L_6)
.L_6:
        /*0004*/ 	.word	0x00000082


	//----- nvinfo : EIATTR_KPARAM_INFO
	.align		4
.L_7:
        /*0008*/ 	.byte	0x04, 0x17
        /*000a*/ 	.short	(.L_9 - .L_8)
.L_8:
        /*000c*/ 	.word	0x00000000
        /*0010*/ 	.short	0x0003
        /*0012*/ 	.short	0x0018
        /*0014*/ 	.byte	0x00, 0xf0, 0x11, 0x00


	//----- nvinfo : EIATTR_KPARAM_INFO
	.align		4
.L_9:
        /*0018*/ 	.byte	0x04, 0x17
        /*001a*/ 	.short	(.L_11 - .L_10)
.L_10:
        /*001c*/ 	.word	0x00000000
        /*0020*/ 	.short	0x0002
        /*0022*/ 	.short	0x0010
        /*0024*/ 	.byte	0x00, 0xf5, 0x21, 0x00


	//----- nvinfo : EIATTR_KPARAM_INFO
	.align		4
.L_11:
        /*0028*/ 	.byte	0x04, 0x17
        /*002a*/ 	.short	(.L_13 - .L_12)
.L_12:
        /*002c*/ 	.word	0x00000000
        /*0030*/ 	.short	0x0001
        /*0032*/ 	.short	0x0008
        /*0034*/ 	.byte	0x00, 0xf5, 0x21, 0x00


	//----- nvinfo : EIATTR_KPARAM_INFO
	.align		4
.L_13:
        /*0038*/ 	.byte	0x04, 0x17
        /*003a*/ 	.short	(.L_15 - .L_14)
.L_14:
        /*003c*/ 	.word	0x00000000
        /*0040*/ 	.short	0x0000
        /*0042*/ 	.short	0x0000
        /*0044*/ 	.byte	0x00, 0xf5, 0x21, 0x00


	//----- nvinfo : EIATTR_SPARSE_MMA_MASK
	.align		4
.L_15:
        /*0048*/ 	.byte	0x03, 0x50
        /*004a*/ 	.short	0x0000


	//----- nvinfo : EIATTR_MAXREG_COUNT
	.align		4
        /*004c*/ 	.byte	0x03, 0x1b
        /*004e*/ 	.short	0x00ff


	//----- nvinfo : EIATTR_NUM_BARRIERS
	.align		4
        /*0050*/ 	.byte	0x02, 0x4c
        /*0052*/ 	.byte	0x01
	.zero		1


	//----- nvinfo : EIATTR_MERCURY_ISA_VERSION
	.align		4
        /*0054*/ 	.byte	0x03, 0x5f
        /*0056*/ 	.short	0x0101


	//----- nvinfo : EIATTR_VRC_CTA_INIT_COUNT
	.align		4
        /*0058*/ 	.byte	0x02, 0x4a
	.zero		1
	.zero		1


	//----- nvinfo : EIATTR_EXIT_INSTR_OFFSETS
	.align		4
        /*005c*/ 	.byte	0x04, 0x1c
        /*005e*/ 	.short	(.L_17 - .L_16)


	//   ....[0]....
.L_16:
        /*0060*/ 	.word	0x00000030


	//   ....[1]....
        /*0064*/ 	.word	0x00000790


	//   ....[2]....
        /*0068*/ 	.word	0x00000a60


	//   ....[3]....
        /*006c*/ 	.word	0x00000bb0


	//----- nvinfo : EIATTR_CBANK_PARAM_SIZE
	.align		4
.L_17:
        /*0070*/ 	.byte	0x03, 0x19
        /*0072*/ 	.short	0x001c


	//----- nvinfo : EIATTR_PARAM_CBANK
	.align		4
        /*0074*/ 	.byte	0x04, 0x0a
        /*0076*/ 	.short	(.L_19 - .L_18)
	.align		4
.L_18:
        /*0078*/ 	.word	index@(.nv.constant0._Z8mat_multPfS_S_i)
        /*007c*/ 	.short	0x0380
        /*007e*/ 	.short	0x001c


	//----- nvinfo : EIATTR_SW_WAR
	.align		4
.L_19:
        /*0080*/ 	.byte	0x04, 0x36
        /*0082*/ 	.short	(.L_21 - .L_20)
.L_20:
        /*0084*/ 	.word	0x00000008
.L_21:


//--------------------- .nv.callgraph             --------------------------
	.section	.nv.callgraph,"",@"SHT_CUDA_CALLGRAPH"
	.align	4
	.sectionentsize	8
	.align		4
        /*0000*/ 	.word	0x00000000
	.align		4
        /*0004*/ 	.word	0xffffffff
	.align		4
        /*0008*/ 	.word	0x00000000
	.align		4
        /*000c*/ 	.word	0xfffffffe
	.align		4
        /*0010*/ 	.word	0x00000000
	.align		4
        /*0014*/ 	.word	0xfffffffd
	.align		4
        /*0018*/ 	.word	0x00000000
	.align		4
        /*001c*/ 	.word	0xfffffffc


//--------------------- .text._Z8mat_multPfS_S_i  --------------------------
	.section	.text._Z8mat_multPfS_S_i,"ax",@progbits
	.align	128
        .global         _Z8mat_multPfS_S_i
        .type           _Z8mat_multPfS_S_i,@function
        .size           _Z8mat_multPfS_S_i,(.L_x_4 - _Z8mat_multPfS_S_i)
        .other          _Z8mat_multPfS_S_i,@"STO_CUDA_ENTRY STV_DEFAULT"
_Z8mat_multPfS_S_i:
.text._Z8mat_multPfS_S_i:
[----:B------:R-:W-:Y:S08]  /*0000*/  LDC R1, c[0x0][0x37c] ;  /* 0x0000df00ff017b82 */ /* 0x000ff00000000800 */
[----:B------:R-:W0:Y:S02]  /*0010*/  LDC R0, c[0x0][0x398] ;  /* 0x0000e600ff007b82 */ /* 0x000e240000000800 */
[----:B0-----:R-:W-:-:S13]  /*0020*/  ISETP.GE.AND P0, PT, R0, 0x2, PT ;  /* 0x000000020000780c */ /* 0x001fda0003f06270 */
[----:B------:R-:W-:Y:S05]  /*0030*/  @!P0 EXIT ;  /* 0x000000000000894d */ /* 0x000fea0003800000 */
[----:B------:R-:W0:Y:S01]  /*0040*/  S2R R3, SR_TID.Y ;  /* 0x0000000000037919 */ /* 0x000e220000002200 */
[----:B------:R-:W1:Y:S01]  /*0050*/  S2UR UR6, SR_CgaCtaId ;  /* 0x00000000000679c3 */ /* 0x000e620000008800 */
[----:B------:R-:W-:Y:S01]  /*0060*/  LEA.HI R2, R0, R0, RZ, 0x1 ;  /* 0x0000000000027211 */ /* 0x000fe200078f08ff */
[----:B------:R-:W-:Y:S01]  /*0070*/  UMOV UR4, 0x400 ;  /* 0x0000040000047882 */ /* 0x000fe20000000000 */
[----:B------:R-:W2:Y:S01]  /*0080*/  S2R R4, SR_CTAID.Y ;  /* 0x0000000000047919 */ /* 0x000ea20000002600 */
[----:B------:R-:W-:Y:S01]  /*0090*/  UIADD3 UR5, UPT, UPT, UR4, 0x10, URZ ;  /* 0x0000001004057890 */ /* 0x000fe2000fffe0ff */
[----:B------:R-:W-:Y:S01]  /*00a0*/  SHF.R.S32.HI R2, RZ, 0x1, R2 ;  /* 0x00000001ff027819 */ /* 0x000fe20000011402 */
[----:B------:R-:W-:Y:S01]  /*00b0*/  HFMA2 R6, -RZ, RZ, 0, 0 ;  /* 0x00000000ff067431 */ /* 0x000fe200000001ff */
[----:B------:R-:W3:Y:S01]  /*00c0*/  S2R R21, SR_CTAID.X ;  /* 0x0000000000157919 */ /* 0x000ee20000002500 */
[----:B------:R-:W4:Y:S01]  /*00d0*/  LDC.64 R12, c[0x0][0x390] ;  /* 0x0000e400ff0c7b82 */ /* 0x000f220000000a00 */
[----:B------:R-:W3:Y:S01]  /*00e0*/  S2R R15, SR_TID.X ;  /* 0x00000000000f7919 */ /* 0x000ee20000002100 */
[----:B-1----:R-:W-:-:S02]  /*00f0*/  ULEA UR4, UR6, UR4, 0x18 ;  /* 0x0000000406047291 */ /* 0x002fc4000f8ec0ff */
[----:B------:R-:W-:Y:S01]  /*0100*/  ULEA UR5, UR6, UR5, 0x18 ;  /* 0x0000000506057291 */ /* 0x000fe2000f8ec0ff */
[----:B------:R-:W1:Y:S03]  /*0110*/  LDCU.64 UR6, c[0x0][0x358] ;  /* 0x00006b00ff0677ac */ /* 0x000e660008000a00 */
[C---:B0-----:R-:W-:Y:S02]  /*0120*/  LEA R10, R3.reuse, UR4, 0x3 ;  /* 0x00000004030a7c11 */ /* 0x041fe4000f8e18ff */
[C---:B------:R-:W-:Y:S02]  /*0130*/  LEA R14, R3.reuse, UR5, 0x3 ;  /* 0x00000005030e7c11 */ /* 0x040fe4000f8e18ff */
[----:B--2---:R-:W-:Y:S02]  /*0140*/  LEA R7, R4, R3, 0x1 ;  /* 0x0000000304077211 */ /* 0x004fe400078e08ff */
[----:B------:R-:W-:Y:S01]  /*0150*/  IADD3 R4, PT, PT, R2, -0x1, RZ ;  /* 0xffffffff02047810 */ /* 0x000fe20007ffe0ff */
[----:B------:R-:W-:-:S03]  /*0160*/  IMAD R11, R3, -0x4, R14 ;  /* 0xfffffffc030b7824 */ /* 0x000fc600078e020e */
[----:B------:R-:W-:Y:S02]  /*0170*/  ISETP.GE.U32.AND P1, PT, R4, 0x3, PT ;  /* 0x000000030400780c */ /* 0x000fe40003f26070 */
[----:B---3--:R-:W-:Y:S02]  /*0180*/  LEA R5, R21, R15, 0x1 ;  /* 0x0000000f15057211 */ /* 0x008fe400078e08ff */
[----:B------:R-:W-:Y:S02]  /*0190*/  LOP3.LUT R4, R2, 0x3, RZ, 0xc0, !PT ;  /* 0x0000000302047812 */ /* 0x000fe400078ec0ff */
[----:B------:R-:W-:Y:S01]  /*01a0*/  LEA R8, R15, UR4, 0x3 ;  /* 0x000000040f087c11 */ /* 0x000fe2000f8e18ff */
[CC--:B------:R-:W-:Y:S01]  /*01b0*/  IMAD R9, R7.reuse, R0.reuse, R5 ;  /* 0x0000000007097224 */ /* 0x0c0fe200078e0205 */
[----:B------:R-:W-:Y:S01]  /*01c0*/  ISETP.NE.AND P0, PT, R4, RZ, PT ;  /* 0x000000ff0400720c */ /* 0x000fe20003f05270 */
[----:B------:R-:W-:Y:S02]  /*01d0*/  IMAD R7, R7, R0, R15 ;  /* 0x0000000007077224 */ /* 0x000fe400078e020f */
[----:B----4-:R-:W-:Y:S01]  /*01e0*/  IMAD.WIDE.U32 R12, R9, 0x4, R12 ;  /* 0x00000004090c7825 */ /* 0x010fe200078e000c */
[----:B------:R-:W-:-:S02]  /*01f0*/  LEA R9, R15, R10, 0x2 ;  /* 0x0000000a0f097211 */ /* 0x000fc400078e10ff */
[----:B------:R-:W-:Y:S01]  /*0200*/  LEA R10, R15, R14, 0x2 ;  /* 0x0000000e0f0a7211 */ /* 0x000fe200078e10ff */
[----:B-1----:R-:W-:Y:S06]  /*0210*/  @!P1 BRA `(.L_x_0) ;  /* 0x00000004005c9947 */ /* 0x002fec0003800000 */
[C---:B------:R-:W-:Y:S01]  /*0220*/  IADD3 R6, PT, PT, R3.reuse, 0x6, RZ ;  /* 0x0000000603067810 */ /* 0x040fe20007ffe0ff */
[CCC-:B------:R-:W-:Y:S01]  /*0230*/  IMAD R20, R3.reuse, R0.reuse, R15.reuse ;  /* 0x0000000003147224 */ /* 0x1c0fe200078e020f */
[C---:B------:R-:W-:Y:S02]  /*0240*/  IADD3 R16, PT, PT, R3.reuse, 0x4, RZ ;  /* 0x0000000403107810 */ /* 0x040fe40007ffe0ff */
[----:B------:R-:W-:Y:S01]  /*0250*/  IADD3 R17, PT, PT, R3, 0x2, RZ ;  /* 0x0000000203117810 */ /* 0x000fe20007ffe0ff */
[-CC-:B------:R-:W-:Y:S01]  /*0260*/  IMAD R14, R6, R0.reuse, R15.reuse ;  /* 0x00000000060e7224 */ /* 0x180fe200078e020f */
[----:B------:R-:W-:Y:S01]  /*0270*/  LOP3.LUT R6, R2, 0x3ffffffc, RZ, 0xc0, !PT ;  /* 0x3ffffffc02067812 */ /* 0x000fe200078ec0ff */
[-CC-:B------:R-:W-:Y:S02]  /*0280*/  IMAD R16, R16, R0.reuse, R15.reuse ;  /* 0x0000000010107224 */ /* 0x180fe400078e020f */
[----:B------:R-:W-:Y:S01]  /*0290*/  IMAD R18, R17, R0, R15 ;  /* 0x0000000011127224 */ /* 0x000fe200078e020f */
[C---:B------:R-:W-:Y:S01]  /*02a0*/  LEA R25, R21.reuse, R14, 0x1 ;  /* 0x0000000e15197211 */ /* 0x040fe200078e08ff */
[C---:B------:R-:W-:Y:S01]  /*02b0*/  IMAD R23, R21.reuse, 0x2, R20 ;  /* 0x0000000215177824 */ /* 0x040fe200078e0214 */
[----:B------:R-:W-:-:S02]  /*02c0*/  LEA R19, R21, R16, 0x1 ;  /* 0x0000001015137211 */ /* 0x000fc400078e08ff */
[----:B------:R-:W-:Y:S02]  /*02d0*/  LEA R21, R21, R18, 0x1 ;  /* 0x0000001215157211 */ /* 0x000fe400078e08ff */
[----:B------:R-:W-:Y:S02]  /*02e0*/  MOV R18, R7 ;  /* 0x0000000700127202 */ /* 0x000fe40000000f00 */
[----:B------:R-:W-:-:S07]  /*02f0*/  IADD3 R20, PT, PT, -R6, RZ, RZ ;  /* 0x000000ff06147210 */ /* 0x000fce0007ffe1ff */
.L_x_1:
[----:B0-----:R-:W0:Y:S08]  /*0300*/  LDC.64 R26, c[0x0][0x380] ;  /* 0x0000e000ff1a7b82 */ /* 0x001e300000000a00 */
[----:B------:R-:W1:Y:S01]  /*0310*/  LDC.64 R14, c[0x0][0x388] ;  /* 0x0000e200ff0e7b82 */ /* 0x000e620000000a00 */
[----:B0-----:R-:W-:-:S05]  /*0320*/  IMAD.WIDE.U32 R28, R18, 0x4, R26 ;  /* 0x00000004121c7825 */ /* 0x001fca00078e001a */
[----:B------:R1:W2:Y:S02]  /*0330*/  LDG.E R22, desc[UR6][R28.64] ;  /* 0x000000061c167981 */ /* 0x0002a4000c1e1900 */
[----:B-1----:R-:W-:-:S05]  /*0340*/  IMAD.WIDE.U32 R28, R23, 0x4, R14 ;  /* 0x00000004171c7825 */ /* 0x002fca00078e000e */
[----:B------:R-:W3:Y:S04]  /*0350*/  LDG.E R24, desc[UR6][R28.64] ;  /* 0x000000061c187981 */ /* 0x000ee8000c1e1900 */
[----:B--2---:R0:W-:Y:S04]  /*0360*/  STS [R9], R22 ;  /* 0x0000001609007388 */ /* 0x0041e80000000800 */
[----:B---3--:R-:W-:Y:S01]  /*0370*/  STS [R10], R24 ;  /* 0x000000180a007388 */ /* 0x008fe20000000800 */
[----:B------:R-:W-:Y:S06]  /*0380*/  BAR.SYNC.DEFER_BLOCKING 0x0 ;  /* 0x0000000000007b1d */ /* 0x000fec0000010000 */
[----:B0-----:R-:W2:Y:S04]  /*0390*/  LDG.E R22, desc[UR6][R12.64] ;  /* 0x000000060c167981 */ /* 0x001ea8000c1e1900 */
[----:B------:R-:W-:Y:S04]  /*03a0*/  LDS R24, [R11] ;  /* 0x000000000b187984 */ /* 0x000fe80000000800 */
[----:B------:R-:W2:Y:S02]  /*03b0*/  LDS.64 R16, [R8] ;  /* 0x0000000008107984 */ /* 0x000ea40000000a00 */
[----:B--2---:R-:W-:-:S02]  /*03c0*/  FFMA R16, R16, R24, R22 ;  /* 0x0000001810107223 */ /* 0x004fc40000000016 */
[----:B------:R-:W0:Y:S02]  /*03d0*/  LDS R22, [R11+0x8] ;  /* 0x000008000b167984 */ /* 0x000e240000000800 */
[----:B0-----:R-:W-:Y:S01]  /*03e0*/  FFMA R17, R22, R17, R16 ;  /* 0x0000001116117223 */ /* 0x001fe20000000010 */
[----:B------:R-:W-:-:S04]  /*03f0*/  IADD3 R16, PT, PT, R18, 0x2, RZ ;  /* 0x0000000212107810 */ /* 0x000fc80007ffe0ff */
[----:B------:R-:W-:Y:S01]  /*0400*/  STG.E desc[UR6][R12.64], R17 ;  /* 0x000000110c007986 */ /* 0x000fe2000c101906 */
[----:B------:R-:W-:Y:S01]  /*0410*/  IMAD.WIDE.U32 R28, R16, 0x4, R26 ;  /* 0x00000004101c7825 */ /* 0x000fe200078e001a */
[----:B------:R-:W-:Y:S06]  /*0420*/  BAR.SYNC.DEFER_BLOCKING 0x0 ;  /* 0x0000000000007b1d */ /* 0x000fec0000010000 */
[----:B------:R0:W2:Y:S02]  /*0430*/  LDG.E R22, desc[UR6][R28.64] ;  /* 0x000000061c167981 */ /* 0x0000a4000c1e1900 */
[----:B0-----:R-:W-:-:S05]  /*0440*/  IMAD.WIDE.U32 R28, R21, 0x4, R14 ;  /* 0x00000004151c7825 */ /* 0x001fca00078e000e */
        /* <DEDUP_REMOVED lines=10> */
[----:B------:R-:W-:-:S04]  /*04f0*/  VIADD R16, R18, 0x4 ;  /* 0x0000000412107836 */ /* 0x000fc80000000000 */
[----:B------:R-:W-:Y:S01]  /*0500*/  STG.E desc[UR6][R12.64], R17 ;  /* 0x000000110c007986 */ /* 0x000fe2000c101906 */
[----:B------:R-:W-:Y:S01]  /*0510*/  IMAD.WIDE.U32 R28, R16, 0x4, R26 ;  /* 0x00000004101c7825 */ /* 0x000fe200078e001a */
[----:B------:R-:W-:Y:S06]  /*0520*/  BAR.SYNC.DEFER_BLOCKING 0x0 ;  /* 0x0000000000007b1d */ /* 0x000fec0000010000 */
[----:B------:R0:W2:Y:S02]  /*0530*/  LDG.E R24, desc[UR6][R28.64] ;  /* 0x000000061c187981 */ /* 0x0000a4000c1e1900 */
[----:B0-----:R-:W-:-:S06]  /*0540*/  IMAD.WIDE.U32 R28, R19, 0x4, R14 ;  /* 0x00000004131c7825 */ /* 0x001fcc00078e000e */
[----:B------:R-:W3:Y:S01]  /*0550*/  LDG.E R29, desc[UR6][R28.64] ;  /* 0x000000061c1d7981 */ /* 0x000ee2000c1e1900 */
[----:B------:R-:W-:-:S03]  /*0560*/  IADD3 R16, PT, PT, R18, 0x6, RZ ;  /* 0x0000000612107810 */ /* 0x000fc60007ffe0ff */
[----:B--2---:R-:W-:Y:S04]  /*0570*/  STS [R9], R24 ;  /* 0x0000001809007388 */ /* 0x004fe80000000800 */
[----:B---3--:R-:W-:Y:S01]  /*0580*/  STS [R10], R29 ;  /* 0x0000001d0a007388 */ /* 0x008fe20000000800 */
[----:B------:R-:W-:Y:S06]  /*0590*/  BAR.SYNC.DEFER_BLOCKING 0x0 ;  /* 0x0000000000007b1d */ /* 0x000fec0000010000 */
[----:B------:R-:W2:Y:S01]  /*05a0*/  LDG.E R22, desc[UR6][R12.64] ;  /* 0x000000060c167981 */ /* 0x000ea2000c1e1900 */
[----:B------:R-:W-:-:S03]  /*05b0*/  IMAD.WIDE.U32 R26, R16, 0x4, R26 ;  /* 0x00000004101a7825 */ /* 0x000fc600078e001a */
[----:B------:R-:W-:Y:S04]  /*05c0*/  LDS R24, [R11] ;  /* 0x000000000b187984 */ /* 0x000fe80000000800 */
[----:B------:R-:W2:Y:S02]  /*05d0*/  LDS.64 R16, [R8] ;  /* 0x0000000008107984 */ /* 0x000ea40000000a00 */
[----:B--2---:R-:W-:Y:S02]  /*05e0*/  FFMA R16, R16, R24, R22 ;  /* 0x0000001810107223 */ /* 0x004fe40000000016 */
[----:B------:R-:W0:Y:S02]  /*05f0*/  LDS R22, [R11+0x8] ;  /* 0x000008000b167984 */ /* 0x000e240000000800 */
[----:B0-----:R-:W-:Y:S01]  /*0600*/  FFMA R22, R22, R17, R16 ;  /* 0x0000001116167223 */ /* 0x001fe20000000010 */
[----:B------:R-:W-:-:S04]  /*0610*/  IMAD.WIDE.U32 R16, R25, 0x4, R14 ;  /* 0x0000000419107825 */ /* 0x000fc800078e000e */
[----:B------:R-:W-:Y:S01]  /*0620*/  STG.E desc[UR6][R12.64], R22 ;  /* 0x000000160c007986 */ /* 0x000fe2000c101906 */
[----:B------:R-:W-:Y:S06]  /*0630*/  BAR.SYNC.DEFER_BLOCKING 0x0 ;  /* 0x0000000000007b1d */ /* 0x000fec0000010000 */
[----:B------:R-:W2:Y:S04]  /*0640*/  LDG.E R26, desc[UR6][R26.64] ;  /* 0x000000061a1a7981 */ /* 0x000ea8000c1e1900 */
[----:B------:R-:W3:Y:S04]  /*0650*/  LDG.E R17, desc[UR6][R16.64] ;  /* 0x0000000610117981 */ /* 0x000ee8000c1e1900 */
[----:B--2---:R-:W-:Y:S04]  /*0660*/  STS [R9], R26 ;  /* 0x0000001a09007388 */ /* 0x004fe80000000800 */
[----:B---3--:R-:W-:Y:S01]  /*0670*/  STS [R10], R17 ;  /* 0x000000110a007388 */ /* 0x008fe20000000800 */
[----:B------:R-:W-:Y:S06]  /*0680*/  BAR.SYNC.DEFER_BLOCKING 0x0 ;  /* 0x0000000000007b1d */ /* 0x000fec0000010000 */
[----:B------:R-:W2:Y:S01]  /*0690*/  LDG.E R29, desc[UR6][R12.64] ;  /* 0x000000060c1d7981 */ /* 0x000ea2000c1e1900 */
[----:B------:R-:W-:-:S02]  /*06a0*/  IADD3 R20, PT, PT, R20, 0x4, RZ ;  /* 0x0000000414147810 */ /* 0x000fc40007ffe0ff */
[----:B------:R-:W-:Y:S01]  /*06b0*/  IADD3 R18, PT, PT, R18, 0x8, RZ ;  /* 0x0000000812127810 */ /* 0x000fe20007ffe0ff */
[----:B------:R-:W-:Y:S01]  /*06c0*/  LDS R24, [R11] ;  /* 0x000000000b187984 */ /* 0x000fe20000000800 */
[----:B------:R-:W-:Y:S02]  /*06d0*/  ISETP.NE.AND P1, PT, R20, RZ, PT ;  /* 0x000000ff1400720c */ /* 0x000fe40003f25270 */
[C---:B------:R-:W-:Y:S01]  /*06e0*/  LEA R25, R0.reuse, R25, 0x3 ;  /* 0x0000001900197211 */ /* 0x040fe200078e18ff */
[----:B------:R-:W2:Y:S01]  /*06f0*/  LDS.64 R14, [R8] ;  /* 0x00000000080e7984 */ /* 0x000ea20000000a00 */
[C---:B------:R-:W-:Y:S02]  /*0700*/  LEA R19, R0.reuse, R19, 0x3 ;  /* 0x0000001300137211 */ /* 0x040fe400078e18ff */
[C---:B------:R-:W-:Y:S01]  /*0710*/  LEA R21, R0.reuse, R21, 0x3 ;  /* 0x0000001500157211 */ /* 0x040fe200078e18ff */
[----:B------:R-:W0:Y:S01]  /*0720*/  LDS R28, [R11+0x8] ;  /* 0x000008000b1c7984 */ /* 0x000e220000000800 */
[----:B------:R-:W-:Y:S01]  /*0730*/  LEA R23, R0, R23, 0x3 ;  /* 0x0000001700177211 */ /* 0x000fe200078e18ff */
[----:B--2---:R-:W-:-:S04]  /*0740*/  FFMA R14, R14, R24, R29 ;  /* 0x000000180e0e7223 */ /* 0x004fc8000000001d */
[----:B0-----:R-:W-:-:S05]  /*0750*/  FFMA R15, R28, R15, R14 ;  /* 0x0000000f1c0f7223 */ /* 0x001fca000000000e */
[----:B------:R0:W-:Y:S01]  /*0760*/  STG.E desc[UR6][R12.64], R15 ;  /* 0x0000000f0c007986 */ /* 0x0001e2000c101906 */
[----:B------:R-:W-:Y:S06]  /*0770*/  BAR.SYNC.DEFER_BLOCKING 0x0 ;  /* 0x0000000000007b1d */ /* 0x000fec0000010000 */
[----:B------:R-:W-:Y:S05]  /*0780*/  @P1 BRA `(.L_x_1) ;  /* 0xfffffff800dc1947 */ /* 0x000fea000383ffff */
.L_x_0:
[----:B------:R-:W-:Y:S05]  /*0790*/  @!P0 EXIT ;  /* 0x000000000000894d */ /* 0x000fea0003800000 */
[----:B------:R-:W-:Y:S02]  /*07a0*/  ISETP.NE.AND P0, PT, R4, 0x1, PT ;  /* 0x000000010400780c */ /* 0x000fe40003f05270 */
[----:B------:R-:W-:-:S04]  /*07b0*/  LOP3.LUT R2, R2, 0x1, RZ, 0xc0, !PT ;  /* 0x0000000102027812 */ /* 0x000fc800078ec0ff */
[----:B------:R-:W-:-:S07]  /*07c0*/  ISETP.NE.U32.AND P1, PT, R2, 0x1, PT ;  /* 0x000000010200780c */ /* 0x000fce0003f25070 */
[----:B------:R-:W-:Y:S06]  /*07d0*/  @!P0 BRA `(.L_x_2) ;  /* 0x0000000000a08947 */ /* 0x000fec0003800000 */
[----:B0-----:R-:W0:Y:S01]  /*07e0*/  LDC.64 R14, c[0x0][0x380] ;  /* 0x0000e000ff0e7b82 */ /* 0x001e220000000a00 */
[C---:B------:R-:W-:Y:S01]  /*07f0*/  IMAD R2, R6.reuse, 0x2, R3 ;  /* 0x0000000206027824 */ /* 0x040fe200078e0203 */
[----:B------:R-:W-:-:S03]  /*0800*/  LEA R25, R6, R7, 0x1 ;  /* 0x0000000706197211 */ /* 0x000fc600078e08ff */
[----:B------:R-:W-:-:S03]  /*0810*/  IMAD R21, R2, R0, R5 ;  /* 0x0000000002157224 */ /* 0x000fc600078e0205 */
[----:B------:R-:W1:Y:S01]  /*0820*/  LDC.64 R16, c[0x0][0x388] ;  /* 0x0000e200ff107b82 */ /* 0x000e620000000a00 */
[----:B0-----:R-:W-:-:S06]  /*0830*/  IMAD.WIDE.U32 R18, R25, 0x4, R14 ;  /* 0x0000000419127825 */ /* 0x001fcc00078e000e */
[----:B------:R-:W2:Y:S01]  /*0840*/  LDG.E R18, desc[UR6][R18.64] ;  /* 0x0000000612127981 */ /* 0x000ea2000c1e1900 */
[----:B-1----:R-:W-:-:S06]  /*0850*/  IMAD.WIDE.U32 R20, R21, 0x4, R16 ;  /* 0x0000000415147825 */ /* 0x002fcc00078e0010 */
[----:B------:R-:W3:Y:S04]  /*0860*/  LDG.E R21, desc[UR6][R20.64] ;  /* 0x0000000614157981 */ /* 0x000ee8000c1e1900 */
[----:B--2---:R0:W-:Y:S04]  /*0870*/  STS [R9], R18 ;  /* 0x0000001209007388 */ /* 0x0041e80000000800 */
[----:B---3--:R-:W-:Y:S01]  /*0880*/  STS [R10], R21 ;  /* 0x000000150a007388 */ /* 0x008fe20000000800 */
[----:B------:R-:W-:Y:S06]  /*0890*/  BAR.SYNC.DEFER_BLOCKING 0x0 ;  /* 0x0000000000007b1d */ /* 0x000fec0000010000 */
[----:B------:R-:W2:Y:S04]  /*08a0*/  LDG.E R27, desc[UR6][R12.64] ;  /* 0x000000060c1b7981 */ /* 0x000ea8000c1e1900 */
[----:B------:R-:W-:Y:S04]  /*08b0*/  LDS R4, [R11] ;  /* 0x000000000b047984 */ /* 0x000fe80000000800 */
[----:B------:R-:W2:Y:S04]  /*08c0*/  LDS.64 R22, [R8] ;  /* 0x0000000008167984 */ /* 0x000ea80000000a00 */
[----:B------:R-:W1:Y:S01]  /*08d0*/  LDS R29, [R11+0x8] ;  /* 0x000008000b1d7984 */ /* 0x000e620000000800 */
[----:B------:R-:W-:-:S02]  /*08e0*/  IADD3 R2, PT, PT, R2, 0x2, RZ ;  /* 0x0000000202027810 */ /* 0x000fc40007ffe0ff */
[----:B------:R-:W-:-:S03]  /*08f0*/  IADD3 R25, PT, PT, R25, 0x2, RZ ;  /* 0x0000000219197810 */ /* 0x000fc60007ffe0ff */
[----:B------:R-:W-:Y:S02]  /*0900*/  IMAD R19, R2, R0, R5 ;  /* 0x0000000002137224 */ /* 0x000fe400078e0205 */
[----:B------:R-:W-:-:S04]  /*0910*/  IMAD.WIDE.U32 R14, R25, 0x4, R14 ;  /* 0x00000004190e7825 */ /* 0x000fc800078e000e */
[----:B0-----:R-:W-:-:S04]  /*0920*/  IMAD.WIDE.U32 R18, R19, 0x4, R16 ;  /* 0x0000000413127825 */ /* 0x001fc800078e0010 */
[----:B--2---:R-:W-:-:S04]  /*0930*/  FFMA R4, R22, R4, R27 ;  /* 0x0000000416047223 */ /* 0x004fc8000000001b */
[----:B-1----:R-:W-:-:S05]  /*0940*/  FFMA R23, R29, R23, R4 ;  /* 0x000000171d177223 */ /* 0x002fca0000000004 */
[----:B------:R-:W-:Y:S01]  /*0950*/  STG.E desc[UR6][R12.64], R23 ;  /* 0x000000170c007986 */ /* 0x000fe2000c101906 */
[----:B------:R-:W-:Y:S06]  /*0960*/  BAR.SYNC.DEFER_BLOCKING 0x0 ;  /* 0x0000000000007b1d */ /* 0x000fec0000010000 */
[----:B------:R-:W2:Y:S04]  /*0970*/  LDG.E R14, desc[UR6][R14.64] ;  /* 0x000000060e0e7981 */ /* 0x000ea8000c1e1900 */
[----:B------:R-:W3:Y:S04]  /*0980*/  LDG.E R19, desc[UR6][R18.64] ;  /* 0x0000000612137981 */ /* 0x000ee8000c1e1900 */
[----:B--2---:R-:W-:Y:S04]  /*0990*/  STS [R9], R14 ;  /* 0x0000000e09007388 */ /* 0x004fe80000000800 */
[----:B---3--:R-:W-:Y:S01]  /*09a0*/  STS [R10], R19 ;  /* 0x000000130a007388 */ /* 0x008fe20000000800 */
[----:B------:R-:W-:Y:S06]  /*09b0*/  BAR.SYNC.DEFER_BLOCKING 0x0 ;  /* 0x0000000000007b1d */ /* 0x000fec0000010000 */
[----:B------:R-:W2:Y:S04]  /*09c0*/  LDG.E R21, desc[UR6][R12.64] ;  /* 0x000000060c157981 */ /* 0x000ea8000c1e1900 */
[----:B------:R-:W-:Y:S04]  /*09d0*/  LDS R2, [R11] ;  /* 0x000000000b027984 */ /* 0x000fe80000000800 */
[----:B------:R-:W2:Y:S04]  /*09e0*/  LDS.64 R16, [R8] ;  /* 0x0000000008107984 */ /* 0x000ea80000000a00 */
[----:B------:R-:W0:Y:S01]  /*09f0*/  LDS R25, [R11+0x8] ;  /* 0x000008000b197984 */ /* 0x000e220000000800 */
[----:B------:R-:W-:-:S04]  /*0a00*/  LEA R6, R6, -R6, 0x1 ;  /* 0x8000000606067211 */ /* 0x000fc800078e08ff */
[----:B------:R-:W-:Y:S01]  /*0a10*/  IADD3 R6, PT, PT, R6, 0x2, RZ ;  /* 0x0000000206067810 */ /* 0x000fe20007ffe0ff */
[----:B--2---:R-:W-:-:S04]  /*0a20*/  FFMA R2, R16, R2, R21 ;  /* 0x0000000210027223 */ /* 0x004fc80000000015 */
[----:B0-----:R-:W-:-:S05]  /*0a30*/  FFMA R17, R25, R17, R2 ;  /* 0x0000001119117223 */ /* 0x001fca0000000002 */
[----:B------:R1:W-:Y:S01]  /*0a40*/  STG.E desc[UR6][R12.64], R17 ;  /* 0x000000110c007986 */ /* 0x0003e2000c101906 */
[----:B------:R-:W-:Y:S06]  /*0a50*/  BAR.SYNC.DEFER_BLOCKING 0x0 ;  /* 0x0000000000007b1d */ /* 0x000fec0000010000 */
.L_x_2:
[----:B------:R-:W-:Y:S05]  /*0a60*/  @P1 EXIT ;  /* 0x000000000000194d */ /* 0x000fea0003800000 */
[----:B-1----:R-:W1:Y:S01]  /*0a70*/  LDC.64 R16, c[0x0][0x380] ;  /* 0x0000e000ff107b82 */ /* 0x002e620000000a00 */
[C---:B------:R-:W-:Y:S02]  /*0a80*/  LEA R3, R6.reuse, R3, 0x1 ;  /* 0x0000000306037211 */ /* 0x040fe400078e08ff */
[----:B------:R-:W-:-:S03]  /*0a90*/  LEA R7, R6, R7, 0x1 ;  /* 0x0000000706077211 */ /* 0x000fc600078e08ff */
[----:B------:R-:W-:Y:S02]  /*0aa0*/  IMAD R3, R3, R0, R5 ;  /* 0x0000000003037224 */ /* 0x000fe400078e0205 */
[----:B0-----:R-:W0:Y:S01]  /*0ab0*/  LDC.64 R14, c[0x0][0x388] ;  /* 0x0000e200ff0e7b82 */ /* 0x001e220000000a00 */
[----:B-1----:R-:W-:-:S06]  /*0ac0*/  IMAD.WIDE.U32 R16, R7, 0x4, R16 ;  /* 0x0000000407107825 */ /* 0x002fcc00078e0010 */
[----:B------:R-:W2:Y:S01]  /*0ad0*/  LDG.E R16, desc[UR6][R16.64] ;  /* 0x0000000610107981 */ /* 0x000ea2000c1e1900 */
[----:B0-----:R-:W-:-:S06]  /*0ae0*/  IMAD.WIDE.U32 R14, R3, 0x4, R14 ;  /* 0x00000004030e7825 */ /* 0x001fcc00078e000e */
        /* <DEDUP_REMOVED lines=8> */
[----:B--2---:R-:W-:-:S04]  /*0b70*/  FFMA R0, R4, R0, R3 ;  /* 0x0000000004007223 */ /* 0x004fc80000000003 */
[----:B0-----:R-:W-:-:S05]  /*0b80*/  FFMA R5, R7, R5, R0 ;  /* 0x0000000507057223 */ /* 0x001fca0000000000 */
[----:B------:R-:W-:Y:S01]  /*0b90*/  STG.E desc[UR6][R12.64], R5 ;  /* 0x000000050c007986 */ /* 0x000fe2000c101906 */
[----:B------:R-:W-:Y:S06]  /*0ba0*/  BAR.SYNC.DEFER_BLOCKING 0x0 ;  /* 0x0000000000007b1d */ /* 0x000fec0000010000 */
[----:B------:R-:W-:Y:S05]  /*0bb0*/  EXIT ;  /* 0x000000000000794d */ /* 0x000fea0003800000 */
.L_x_3:
[----:B------:R-:W-:-:S00]  /*0bc0*/  BRA `(.L_x_3) ;  /* 0xfffffffc00fc7947 */ /* 0x000fc0000383ffff */
[----:B------:R-:W-:-:S00]  /*0bd0*/  NOP ;  /* 0x0000000000007918 */ /* 0x000fc00000000000 */
        /* <DEDUP_REMOVED lines=10> */
.L_x_4:


//--------------------- .nv.shared._Z8mat_multPfS_S_i --------------------------
	.section	.nv.shared._Z8mat_multPfS_S_i,"aw",@nobits
	.sectionflags	@""
	.align	4
.nv.shared._Z8mat_multPfS_S_i:
	.zero		1056


//--------------------- .nv.shared.reserved.0     --------------------------
	.section	.nv.shared.reserved.0,"aw",@nobits
	.weak		__nv_reservedSMEM_offset_0_alias
	.size		__nv_reservedSMEM_offset_0_alias, 0, 64
	.other		__nv_reservedSMEM_offset_0_alias,@"STO_CUDA_RESERVED_SHARED STV_DEFAULT"
__nv_reservedSMEM_offset_0_alias:
	.zero		0
	.zero		64


//--------------------- .nv.constant0._Z8mat_multPfS_S_i --------------------------
	.section	.nv.constant0._Z8mat_multPfS_S_i,"a",@progbits
	.sectionflags	@""
	.align	4
.nv.constant0._Z8mat_multPfS_S_i:
	.zero		924


//--------------------- SYMBOLS --------------------------

	.type		.nv.reservedSmem.offset0,@object
	.size		.nv.reservedSmem.offset0,0x4
	.type		.nv.reservedSmem.cap,@object
	.size		.nv.reservedSmem.cap,0x4
